//
// Generated by NVIDIA NVVM Compiler
//
// Compiler Build ID: CL-36424714
// Cuda compilation tools, release 13.0, V13.0.88
// Based on NVVM 20.0.0
//

.version 9.0
.target sm_100
.address_size 64

	// .globl	_Z6gatherPKfPKlPfi

.visible .entry _Z6gatherPKfPKlPfi(
	.param .u64 .ptr .align 1 _Z6gatherPKfPKlPfi_param_0,
	.param .u64 .ptr .align 1 _Z6gatherPKfPKlPfi_param_1,
	.param .u64 .ptr .align 1 _Z6gatherPKfPKlPfi_param_2,
	.param .u32 _Z6gatherPKfPKlPfi_param_3
)
{
	.reg .pred 	%p<3>;
	.reg .b32 	%r<20>;
	.reg .b32 	%f<5>;
	.reg .b64 	%rd<19>;

	ld.param.u64 	%rd2, [_Z6gatherPKfPKlPfi_param_0];
	ld.param.u64 	%rd3, [_Z6gatherPKfPKlPfi_param_1];
	ld.param.u64 	%rd4, [_Z6gatherPKfPKlPfi_param_2];
	ld.param.u32 	%r4, [_Z6gatherPKfPKlPfi_param_3];
	mov.u32 	%r5, %ctaid.x;
	mov.u32 	%r6, %ntid.x;
	mov.u32 	%r7, %tid.x;
	mad.lo.s32 	%r1, %r5, %r6, %r7;
	mul.lo.s32 	%r8, %r4, 200;
	setp.ge.s32 	%p1, %r1, %r8;
	@%p1 bra 	$L__BB0_4;
	cvta.to.global.u64 	%rd5, %rd3;
	shl.b32 	%r2, %r4, 2;
	rem.s32 	%r3, %r1, %r2;
	shr.s32 	%r9, %r3, 31;
	shr.u32 	%r10, %r9, 30;
	add.s32 	%r11, %r3, %r10;
	shr.s32 	%r12, %r11, 2;
	mul.wide.s32 	%rd6, %r12, 8;
	add.s64 	%rd7, %rd5, %rd6;
	ld.global.u64 	%rd1, [%rd7];
	setp.gt.u64 	%p2, %rd1, 127;
	mov.f32 	%f4, 0f00000000;
	@%p2 bra 	$L__BB0_3;
	and.b32  	%r16, %r11, -4;
	sub.s32 	%r17, %r3, %r16;
	div.s32 	%r18, %r1, %r2;
	shl.b32 	%r19, %r18, 9;
	cvt.s64.s32 	%rd8, %r19;
	shl.b64 	%rd9, %rd1, 2;
	add.s64 	%rd10, %rd9, %rd8;
	cvt.s64.s32 	%rd11, %r17;
	add.s64 	%rd12, %rd10, %rd11;
	cvta.to.global.u64 	%rd13, %rd2;
	shl.b64 	%rd14, %rd12, 2;
	add.s64 	%rd15, %rd13, %rd14;
	ld.global.f32 	%f4, [%rd15];
$L__BB0_3:
	cvta.to.global.u64 	%rd16, %rd4;
	mul.wide.s32 	%rd17, %r1, 4;
	add.s64 	%rd18, %rd16, %rd17;
	st.global.f32 	[%rd18], %f4;
$L__BB0_4:
	ret;

}


// ===== COMPILED SASS (sm_100) =====

	.target	sm_100

	.elftype	@"ET_EXEC"


//--------------------- .note.nv.tkinfo           --------------------------
	.section	.note.nv.tkinfo,"",@"SHT_NOTE"
	.sectionflags	@"SHF_NOTE_NV_TKINFO"
	.tkinfo
        /*0018*/ 	.word	0x00000002
        /*0030*/ 	.string	""
        /*0030*/ 	.string	"ptxas"
        /*0030*/ 	.string	"Cuda compilation tools, release 13.0, V13.0.88"
        /*0030*/ 	.string	"Build cuda_13.0.r13.0/compiler.36424714_0"
        /*0030*/ 	.string	"-arch sm_100 -m 64 "



//--------------------- .note.nv.cuinfo           --------------------------
	.section	.note.nv.cuinfo,"",@"SHT_NOTE"
	.sectionflags	@"SHF_NOTE_NV_CUINFO"
        /*0018*/ 	.short	0x0002
        /*001a*/ 	.short	0x0064
        /*001c*/ 	.short	0x0082
	.zero		2


//--------------------- .nv.info                  --------------------------
	.section	.nv.info,"",@"SHT_CUDA_INFO"
	.align	4


	//----- nvinfo : EIATTR_REGCOUNT
	.align		4
        /*0000*/ 	.byte	0x04, 0x2f
        /*0002*/ 	.short	(.L_1 - .L_0)
	.align		4
.L_0:
        /*0004*/ 	.word	index@(_Z6gatherPKfPKlPfi)
        /*0008*/ 	.word	0x00000012


	//----- nvinfo : EIATTR_FRAME_SIZE
	.align		4
.L_1:
        /*000c*/ 	.byte	0x04, 0x11
        /*000e*/ 	.short	(.L_3 - .L_2)
	.align		4
.L_2:
        /*0010*/ 	.word	index@(_Z6gatherPKfPKlPfi)
        /*0014*/ 	.word	0x00000000


	//----- nvinfo : EIATTR_MIN_STACK_SIZE
	.align		4
.L_3:
        /*0018*/ 	.byte	0x04, 0x12
        /*001a*/ 	.short	(.L_5 - .L_4)
	.align		4
.L_4:
        /*001c*/ 	.word	index@(_Z6gatherPKfPKlPfi)
        /*0020*/ 	.word	0x00000000
.L_5:


//--------------------- .nv.compat                --------------------------
	.section	.nv.compat,"",@"SHT_CUDA_COMPAT_INFO"
	.align	4
        /*0000*/ 	.byte	0x02, 0x09, 0x00, 0x00, 0x02, 0x02, 0x01, 0x00, 0x02, 0x05, 0x05, 0x00, 0x03, 0x07, 0x01, 0x01
        /*0010*/ 	.byte	0x02, 0x03, 0x00, 0x00, 0x02, 0x06, 0x01, 0x00, 0x04, 0x0b, 0x08, 0x00, 0x09, 0x00, 0x00, 0x00
        /*0020*/ 	.byte	0x00, 0x00, 0x00, 0x00


//--------------------- .nv.info._Z6gatherPKfPKlPfi --------------------------
	.section	.nv.info._Z6gatherPKfPKlPfi,"",@"SHT_CUDA_INFO"
	.sectionflags	@""
	.align	4


	//----- nvinfo : EIATTR_CUDA_API_VERSION
	.align		4
        /*0000*/ 	.byte	0x04, 0x37
        /*0002*/ 	.short	(.L_7 - .L_6)
.L_6:
        /*0004*/ 	.word	0x00000082


	//----- nvinfo : EIATTR_KPARAM_INFO
	.align		4
.L_7:
        /*0008*/ 	.byte	0x04, 0x17
        /*000a*/ 	.short	(.L_9 - .L_8)
.L_8:
        /*000c*/ 	.word	0x00000000
        /*0010*/ 	.short	0x0003
        /*0012*/ 	.short	0x0018
        /*0014*/ 	.byte	0x00, 0xf0, 0x11, 0x00


	//----- nvinfo : EIATTR_KPARAM_INFO
	.align		4
.L_9:
        /*0018*/ 	.byte	0x04, 0x17
        /*001a*/ 	.short	(.L_11 - .L_10)
.L_10:
        /*001c*/ 	.word	0x00000000
        /*0020*/ 	.short	0x0002
        /*0022*/ 	.short	0x0010
        /*0024*/ 	.byte	0x00, 0xf5, 0x21, 0x00


	//----- nvinfo : EIATTR_KPARAM_INFO
	.align		4
.L_11:
        /*0028*/ 	.byte	0x04, 0x17
        /*002a*/ 	.short	(.L_13 - .L_12)
.L_12:
        /*002c*/ 	.word	0x00000000
        /*0030*/ 	.short	0x0001
        /*0032*/ 	.short	0x0008
        /*0034*/ 	.byte	0x00, 0xf5, 0x21, 0x00


	//----- nvinfo : EIATTR_KPARAM_INFO
	.align		4
.L_13:
        /*0038*/ 	.byte	0x04, 0x17
        /*003a*/ 	.short	(.L_15 - .L_14)
.L_14:
        /*003c*/ 	.word	0x00000000
        /*0040*/ 	.short	0x0000
        /*0042*/ 	.short	0x0000
        /*0044*/ 	.byte	0x00, 0xf5, 0x21, 0x00


	//----- nvinfo : EIATTR_SPARSE_MMA_MASK
	.align		4
.L_15:
        /*0048*/ 	.byte	0x03, 0x50
        /*004a*/ 	.short	0x0000


	//----- nvinfo : EIATTR_MAXREG_COUNT
	.align		4
        /*004c*/ 	.byte	0x03, 0x1b
        /*004e*/ 	.short	0x00ff


	//----- nvinfo : EIATTR_MERCURY_ISA_VERSION
	.align		4
        /*0050*/ 	.byte	0x03, 0x5f
        /*0052*/ 	.short	0x0101


	//----- nvinfo : EIATTR_VRC_CTA_INIT_COUNT
	.align		4
        /*0054*/ 	.byte	0x02, 0x4a
	.zero		1
	.zero		1


	//----- nvinfo : EIATTR_EXIT_INSTR_OFFSETS
	.align		4
        /*0058*/ 	.byte	0x04, 0x1c
        /*005a*/ 	.short	(.L_17 - .L_16)


	//   ....[0]....
.L_16:
        /*005c*/ 	.word	0x00000080


	//   ....[1]....
        /*0060*/ 	.word	0x00000450


	//----- nvinfo : EIATTR_CRS_STACK_SIZE
	.align		4
.L_17:
        /*0064*/ 	.byte	0x04, 0x1e
        /*0066*/ 	.short	(.L_19 - .L_18)
.L_18:
        /*0068*/ 	.word	0x00000000


	//----- nvinfo : EIATTR_CBANK_PARAM_SIZE
	.align		4
.L_19:
        /*006c*/ 	.byte	0x03, 0x19
        /*006e*/ 	.short	0x001c


	//----- nvinfo : EIATTR_PARAM_CBANK
	.align		4
        /*0070*/ 	.byte	0x04, 0x0a
        /*0072*/ 	.short	(.L_21 - .L_20)
	.align		4
.L_20:
        /*0074*/ 	.word	index@(.nv.constant0._Z6gatherPKfPKlPfi)
        /*0078*/ 	.short	0x0380
        /*007a*/ 	.short	0x001c


	//----- nvinfo : EIATTR_SW_WAR
	.align		4
.L_21:
        /*007c*/ 	.byte	0x04, 0x36
        /*007e*/ 	.short	(.L_23 - .L_22)
.L_22:
        /*0080*/ 	.word	0x00000008
.L_23:


//--------------------- .nv.callgraph             --------------------------
	.section	.nv.callgraph,"",@"SHT_CUDA_CALLGRAPH"
	.align	4
	.sectionentsize	8
	.align		4
        /*0000*/ 	.word	0x00000000
	.align		4
        /*0004*/ 	.word	0xffffffff
	.align		4
        /*0008*/ 	.word	0x00000000
	.align		4
        /*000c*/ 	.word	0xfffffffe
	.align		4
        /*0010*/ 	.word	0x00000000
	.align		4
        /*0014*/ 	.word	0xfffffffd
	.align		4
        /*0018*/ 	.word	0x00000000
	.align		4
        /*001c*/ 	.word	0xfffffffc


//--------------------- .text._Z6gatherPKfPKlPfi  --------------------------
	.section	.text._Z6gatherPKfPKlPfi,"ax",@progbits
	.align	128
        .global         _Z6gatherPKfPKlPfi
        .type           _Z6gatherPKfPKlPfi,@function
        .size           _Z6gatherPKfPKlPfi,(.L_x_3 - _Z6gatherPKfPKlPfi)
        .other          _Z6gatherPKfPKlPfi,@"STO_CUDA_ENTRY STV_DEFAULT"
_Z6gatherPKfPKlPfi:
.text._Z6gatherPKfPKlPfi:
[----:B------:R-:W-:Y:S01]  /*0000*/  LDC R1, c[0x0][0x37c] ;  /* 0x0000df00ff017b82 */ /* 0x000fe20000000800 */
[----:B------:R-:W0:Y:S07]  /*0010*/  S2R R3, SR_TID.X ;  /* 0x0000000000037919 */ /* 0x000e2e0000002100 */
[----:B------:R-:W0:Y:S08]  /*0020*/  S2UR UR4, SR_CTAID.X ;  /* 0x00000000000479c3 */ /* 0x000e300000002500 */
[----:B------:R-:W0:Y:S08]  /*0030*/  LDC R0, c[0x0][0x360] ;  /* 0x0000d800ff007b82 */ /* 0x000e300000000800 */
[----:B------:R-:W1:Y:S01]  /*0040*/  LDC R7, c[0x0][0x398] ;  /* 0x0000e600ff077b82 */ /* 0x000e620000000800 */
[----:B0-----:R-:W-:-:S02]  /*0050*/  IMAD R0, R0, UR4, R3 ;  /* 0x0000000400007c24 */ /* 0x001fc4000f8e0203 */
[----:B-1----:R-:W-:-:S05]  /*0060*/  IMAD R3, R7, 0xc8, RZ ;  /* 0x000000c807037824 */ /* 0x002fca00078e02ff */
[----:B------:R-:W-:-:S13]  /*0070*/  ISETP.GE.AND P0, PT, R0, R3, PT ;  /* 0x000000030000720c */ /* 0x000fda0003f06270 */
[----:B------:R-:W-:Y:S05]  /*0080*/  @P0 EXIT ;  /* 0x000000000000094d */ /* 0x000fea0003800000 */
[----:B------:R-:W-:Y:S01]  /*0090*/  IMAD.SHL.U32 R7, R7, 0x4, RZ ;  /* 0x0000000407077824 */ /* 0x000fe200078e00ff */
[----:B------:R-:W-:Y:S01]  /*00a0*/  IABS R9, R0 ;  /* 0x0000000000097213 */ /* 0x000fe20000000000 */
[----:B------:R-:W0:Y:S01]  /*00b0*/  LDCU.64 UR4, c[0x0][0x358] ;  /* 0x00006b00ff0477ac */ /* 0x000e220008000a00 */
[----:B------:R-:W-:Y:S02]  /*00c0*/  ISETP.GE.AND P3, PT, R0, RZ, PT ;  /* 0x000000ff0000720c */ /* 0x000fe40003f66270 */
[-C--:B------:R-:W-:Y:S02]  /*00d0*/  IABS R6, R7.reuse ;  /* 0x0000000700067213 */ /* 0x080fe40000000000 */
[----:B------:R-:W-:Y:S02]  /*00e0*/  IABS R8, R7 ;  /* 0x0000000700087213 */ /* 0x000fe40000000000 */
[----:B------:R-:W1:Y:S01]  /*00f0*/  I2F.RP R4, R6 ;  /* 0x0000000600047306 */ /* 0x000e620000209400 */
[----:B------:R-:W-:-:S02]  /*0100*/  ISETP.NE.AND P1, PT, R7, RZ, PT ;  /* 0x000000ff0700720c */ /* 0x000fc40003f25270 */
[----:B------:R-:W-:-:S05]  /*0110*/  LOP3.LUT R11, RZ, R7, RZ, 0x33, !PT ;  /* 0x00000007ff0b7212 */ /* 0x000fca00078e33ff */
[----:B-1----:R-:W1:Y:S02]  /*0120*/  MUFU.RCP R4, R4 ;  /* 0x0000000400047308 */ /* 0x002e640000001000 */
[----:B-1----:R-:W-:Y:S02]  /*0130*/  VIADD R2, R4, 0xffffffe ;  /* 0x0ffffffe04027836 */ /* 0x002fe40000000000 */
[----:B------:R-:W-:-:S04]  /*0140*/  IMAD.MOV R4, RZ, RZ, -R8 ;  /* 0x000000ffff047224 */ /* 0x000fc800078e0a08 */
[----:B------:R1:W2:Y:S02]  /*0150*/  F2I.FTZ.U32.TRUNC.NTZ R3, R2 ;  /* 0x0000000200037305 */ /* 0x0002a4000021f000 */
[----:B-1----:R-:W-:Y:S02]  /*0160*/  IMAD.MOV.U32 R2, RZ, RZ, RZ ;  /* 0x000000ffff027224 */ /* 0x002fe400078e00ff */
[----:B--2---:R-:W-:-:S04]  /*0170*/  IMAD.MOV R5, RZ, RZ, -R3 ;  /* 0x000000ffff057224 */ /* 0x004fc800078e0a03 */
[----:B------:R-:W-:-:S04]  /*0180*/  IMAD R5, R5, R6, RZ ;  /* 0x0000000605057224 */ /* 0x000fc800078e02ff */
[----:B------:R-:W-:-:S06]  /*0190*/  IMAD.HI.U32 R3, R3, R5, R2 ;  /* 0x0000000503037227 */ /* 0x000fcc00078e0002 */
[----:B------:R-:W-:-:S04]  /*01a0*/  IMAD.HI.U32 R8, R3, R9, RZ ;  /* 0x0000000903087227 */ /* 0x000fc800078e00ff */
[----:B------:R-:W-:Y:S02]  /*01b0*/  IMAD R9, R8, R4, R9 ;  /* 0x0000000408097224 */ /* 0x000fe400078e0209 */
[----:B------:R-:W1:Y:S03]  /*01c0*/  LDC.64 R4, c[0x0][0x388] ;  /* 0x0000e200ff047b82 */ /* 0x000e660000000a00 */
[----:B------:R-:W-:-:S13]  /*01d0*/  ISETP.GT.U32.AND P2, PT, R6, R9, PT ;  /* 0x000000090600720c */ /* 0x000fda0003f44070 */
[----:B------:R-:W-:-:S04]  /*01e0*/  @!P2 IMAD.IADD R9, R9, 0x1, -R6 ;  /* 0x000000010909a824 */ /* 0x000fc800078e0a06 */
[----:B------:R-:W-:Y:S01]  /*01f0*/  IMAD.IADD R2, R9, 0x1, -R6 ;  /* 0x0000000109027824 */ /* 0x000fe200078e0a06 */
[----:B------:R-:W-:-:S04]  /*0200*/  ISETP.GT.U32.AND P0, PT, R6, R9, PT ;  /* 0x000000090600720c */ /* 0x000fc80003f04070 */
[----:B------:R-:W-:-:S05]  /*0210*/  SEL R2, R2, R9, !P0 ;  /* 0x0000000902027207 */ /* 0x000fca0004000000 */
[----:B------:R-:W-:-:S05]  /*0220*/  @!P3 IMAD.MOV R2, RZ, RZ, -R2 ;  /* 0x000000ffff02b224 */ /* 0x000fca00078e0a02 */
[----:B------:R-:W-:-:S04]  /*0230*/  SEL R15, R11, R2, !P1 ;  /* 0x000000020b0f7207 */ /* 0x000fc80004800000 */
[----:B------:R-:W-:-:S04]  /*0240*/  SHF.R.S32.HI R2, RZ, 0x1f, R15 ;  /* 0x0000001fff027819 */ /* 0x000fc8000001140f */
[----:B------:R-:W-:-:S04]  /*0250*/  LEA.HI R10, R2, R15, RZ, 0x2 ;  /* 0x0000000f020a7211 */ /* 0x000fc800078f10ff */
[----:B------:R-:W-:-:S05]  /*0260*/  SHF.R.S32.HI R3, RZ, 0x2, R10 ;  /* 0x00000002ff037819 */ /* 0x000fca000001140a */
[----:B-1----:R-:W-:Y:S02]  /*0270*/  IMAD.WIDE R4, R3, 0x8, R4 ;  /* 0x0000000803047825 */ /* 0x002fe400078e0204 */
[----:B------:R-:W1:Y:S04]  /*0280*/  LDC.64 R2, c[0x0][0x390] ;  /* 0x0000e400ff027b82 */ /* 0x000e680000000a00 */
[----:B0-----:R-:W2:Y:S01]  /*0290*/  LDG.E.64 R4, desc[UR4][R4.64] ;  /* 0x0000000404047981 */ /* 0x001ea2000c1e1b00 */
[----:B------:R-:W-:Y:S01]  /*02a0*/  BSSY.RECONVERGENT B0, `(.L_x_0) ;  /* 0x0000019000007945 */ /* 0x000fe20003800200 */
[----:B------:R-:W-:Y:S02]  /*02b0*/  IMAD.MOV.U32 R13, RZ, RZ, RZ ;  /* 0x000000ffff0d7224 */ /* 0x000fe400078e00ff */
[----:B-1----:R-:W-:Y:S01]  /*02c0*/  IMAD.WIDE R2, R0, 0x4, R2 ;  /* 0x0000000400027825 */ /* 0x002fe200078e0202 */
[----:B--2---:R-:W-:-:S04]  /*02d0*/  ISETP.GT.U32.AND P0, PT, R4, 0x7f, PT ;  /* 0x0000007f0400780c */ /* 0x004fc80003f04070 */
[----:B------:R-:W-:-:S13]  /*02e0*/  ISETP.GT.U32.AND.EX P0, PT, R5, RZ, PT, P0 ;  /* 0x000000ff0500720c */ /* 0x000fda0003f04100 */
[----:B------:R-:W-:Y:S05]  /*02f0*/  @P0 BRA `(.L_x_1) ;  /* 0x00000000004c0947 */ /* 0x000fea0003800000 */
[----:B------:R-:W-:Y:S01]  /*0300*/  ISETP.GE.U32.AND P0, PT, R9, R6, PT ;  /* 0x000000060900720c */ /* 0x000fe20003f06070 */
[----:B------:R-:W-:Y:S01]  /*0310*/  @!P2 VIADD R8, R8, 0x1 ;  /* 0x000000010808a836 */ /* 0x000fe20000000000 */
[----:B------:R-:W-:Y:S01]  /*0320*/  LOP3.LUT R0, R0, R7, RZ, 0x3c, !PT ;  /* 0x0000000700007212 */ /* 0x000fe200078e3cff */
[----:B------:R-:W0:Y:S03]  /*0330*/  LDCU.64 UR6, c[0x0][0x380] ;  /* 0x00007000ff0677ac */ /* 0x000e260008000a00 */
[----:B------:R-:W-:Y:S02]  /*0340*/  ISETP.GE.AND P3, PT, R0, RZ, PT ;  /* 0x000000ff0000720c */ /* 0x000fe40003f66270 */
[----:B------:R-:W-:-:S05]  /*0350*/  LOP3.LUT R0, R10, 0xfffffffc, RZ, 0xc0, !PT ;  /* 0xfffffffc0a007812 */ /* 0x000fca00078ec0ff */
[----:B------:R-:W-:Y:S02]  /*0360*/  @P0 VIADD R8, R8, 0x1 ;  /* 0x0000000108080836 */ /* 0x000fe40000000000 */
[----:B------:R-:W-:-:S04]  /*0370*/  IMAD.IADD R6, R15, 0x1, -R0 ;  /* 0x000000010f067824 */ /* 0x000fc800078e0a00 */
[----:B------:R-:W-:-:S05]  /*0380*/  @!P3 IMAD.MOV R8, RZ, RZ, -R8 ;  /* 0x000000ffff08b224 */ /* 0x000fca00078e0a08 */
[----:B------:R-:W-:-:S05]  /*0390*/  SEL R8, R11, R8, !P1 ;  /* 0x000000080b087207 */ /* 0x000fca0004800000 */
[----:B------:R-:W-:-:S05]  /*03a0*/  IMAD.SHL.U32 R7, R8, 0x200, RZ ;  /* 0x0000020008077824 */ /* 0x000fca00078e00ff */
[----:B------:R-:W-:Y:S02]  /*03b0*/  SHF.R.S32.HI R9, RZ, 0x1f, R7 ;  /* 0x0000001fff097819 */ /* 0x000fe40000011407 */
[----:B------:R-:W-:-:S04]  /*03c0*/  LEA R7, P0, R4, R7, 0x2 ;  /* 0x0000000704077211 */ /* 0x000fc800078010ff */
[----:B------:R-:W-:Y:S02]  /*03d0*/  LEA.HI.X R5, R4, R9, R5, 0x2, P0 ;  /* 0x0000000904057211 */ /* 0x000fe400000f1405 */
[----:B------:R-:W-:-:S04]  /*03e0*/  IADD3 R0, P0, PT, R6, R7, RZ ;  /* 0x0000000706007210 */ /* 0x000fc80007f1e0ff */
[----:B------:R-:W-:Y:S02]  /*03f0*/  LEA.HI.X.SX32 R5, R6, R5, 0x1, P0 ;  /* 0x0000000506057211 */ /* 0x000fe400000f0eff */
[----:B0-----:R-:W-:-:S04]  /*0400*/  LEA R4, P0, R0, UR6, 0x2 ;  /* 0x0000000600047c11 */ /* 0x001fc8000f8010ff */
[----:B------:R-:W-:-:S05]  /*0410*/  LEA.HI.X R5, R0, UR7, R5, 0x2, P0 ;  /* 0x0000000700057c11 */ /* 0x000fca00080f1405 */
[----:B------:R0:W5:Y:S04]  /*0420*/  LDG.E R13, desc[UR4][R4.64] ;  /* 0x00000004040d7981 */ /* 0x000168000c1e1900 */
.L_x_1:
[----:B------:R-:W-:Y:S05]  /*0430*/  BSYNC.RECONVERGENT B0 ;  /* 0x0000000000007941 */ /* 0x000fea0003800200 */
.L_x_0:
[----:B-----5:R-:W-:Y:S01]  /*0440*/  STG.E desc[UR4][R2.64], R13 ;  /* 0x0000000d02007986 */ /* 0x020fe2000c101904 */
[----:B------:R-:W-:Y:S05]  /*0450*/  EXIT ;  /* 0x000000000000794d */ /* 0x000fea0003800000 */
.L_x_2:
[----:B------:R-:W-:-:S00]  /*0460*/  BRA `(.L_x_2) ;  /* 0xfffffffc00fc7947 */ /* 0x000fc0000383ffff */
[----:B------:R-:W-:-:S00]  /*0470*/  NOP ;  /* 0x0000000000007918 */ /* 0x000fc00000000000 */
        /* <DEDUP_REMOVED lines=8> */
.L_x_3:


//--------------------- .nv.shared.reserved.0     --------------------------
	.section	.nv.shared.reserved.0,"aw",@nobits
	.weak		__nv_reservedSMEM_offset_0_alias
	.size		__nv_reservedSMEM_offset_0_alias, 0, 64
	.other		__nv_reservedSMEM_offset_0_alias,@"STO_CUDA_RESERVED_SHARED STV_DEFAULT"
__nv_reservedSMEM_offset_0_alias:
	.zero		0
	.zero		64


//--------------------- .nv.constant0._Z6gatherPKfPKlPfi --------------------------
	.section	.nv.constant0._Z6gatherPKfPKlPfi,"a",@progbits
	.sectionflags	@""
	.align	4
.nv.constant0._Z6gatherPKfPKlPfi:
	.zero		924


//--------------------- SYMBOLS --------------------------

	.type		.nv.reservedSmem.offset0,@object
	.size		.nv.reservedSmem.offset0,0x4
